//
// Generated by NVIDIA NVVM Compiler
//
// Compiler Build ID: CL-36424714
// Cuda compilation tools, release 13.0, V13.0.88
// Based on NVVM 20.0.0
//

.version 9.0
.target sm_100
.address_size 64

	// .globl	_Z3addPiS_S_

.visible .entry _Z3addPiS_S_(
	.param .u64 .ptr .align 1 _Z3addPiS_S__param_0,
	.param .u64 .ptr .align 1 _Z3addPiS_S__param_1,
	.param .u64 .ptr .align 1 _Z3addPiS_S__param_2
)
{
	.reg .pred 	%p<3>;
	.reg .b32 	%r<9>;
	.reg .b64 	%rd<11>;

	ld.param.u64 	%rd4, [_Z3addPiS_S__param_0];
	ld.param.u64 	%rd5, [_Z3addPiS_S__param_1];
	ld.param.u64 	%rd6, [_Z3addPiS_S__param_2];
	mov.u32 	%r8, %ctaid.x;
	setp.gt.u32 	%p1, %r8, 9999999;
	@%p1 bra 	$L__BB0_3;
	mov.u32 	%r2, %nctaid.x;
	cvta.to.global.u64 	%rd1, %rd4;
	cvta.to.global.u64 	%rd2, %rd5;
	cvta.to.global.u64 	%rd3, %rd6;
$L__BB0_2:
	mul.wide.s32 	%rd7, %r8, 4;
	add.s64 	%rd8, %rd1, %rd7;
	ld.global.u32 	%r5, [%rd8];
	add.s64 	%rd9, %rd2, %rd7;
	ld.global.u32 	%r6, [%rd9];
	add.s32 	%r7, %r6, %r5;
	add.s64 	%rd10, %rd3, %rd7;
	st.global.u32 	[%rd10], %r7;
	add.s32 	%r8, %r8, %r2;
	setp.lt.s32 	%p2, %r8, 10000000;
	@%p2 bra 	$L__BB0_2;
$L__BB0_3:
	ret;

}


// ===== COMPILED SASS (sm_100) =====

	.target	sm_100

	.elftype	@"ET_EXEC"


//--------------------- .note.nv.tkinfo           --------------------------
	.section	.note.nv.tkinfo,"",@"SHT_NOTE"
	.sectionflags	@"SHF_NOTE_NV_TKINFO"
	.tkinfo
        /*0018*/ 	.word	0x00000002
        /*0030*/ 	.string	""
        /*0030*/ 	.string	"ptxas"
        /*0030*/ 	.string	"Cuda compilation tools, release 13.0, V13.0.88"
        /*0030*/ 	.string	"Build cuda_13.0.r13.0/compiler.36424714_0"
        /*0030*/ 	.string	"-arch sm_100 -m 64 "



//--------------------- .note.nv.cuinfo           --------------------------
	.section	.note.nv.cuinfo,"",@"SHT_NOTE"
	.sectionflags	@"SHF_NOTE_NV_CUINFO"
        /*0018*/ 	.short	0x0002
        /*001a*/ 	.short	0x0064
        /*001c*/ 	.short	0x0082
	.zero		2


//--------------------- .nv.info                  --------------------------
	.section	.nv.info,"",@"SHT_CUDA_INFO"
	.align	4


	//----- nvinfo : EIATTR_REGCOUNT
	.align		4
        /*0000*/ 	.byte	0x04, 0x2f
        /*0002*/ 	.short	(.L_1 - .L_0)
	.align		4
.L_0:
        /*0004*/ 	.word	index@(_Z3addPiS_S_)
        /*0008*/ 	.word	0x00000014


	//----- nvinfo : EIATTR_FRAME_SIZE
	.align		4
.L_1:
        /*000c*/ 	.byte	0x04, 0x11
        /*000e*/ 	.short	(.L_3 - .L_2)
	.align		4
.L_2:
        /*0010*/ 	.word	index@(_Z3addPiS_S_)
        /*0014*/ 	.word	0x00000000


	//----- nvinfo : EIATTR_MIN_STACK_SIZE
	.align		4
.L_3:
        /*0018*/ 	.byte	0x04, 0x12
        /*001a*/ 	.short	(.L_5 - .L_4)
	.align		4
.L_4:
        /*001c*/ 	.word	index@(_Z3addPiS_S_)
        /*0020*/ 	.word	0x00000000
.L_5:


//--------------------- .nv.compat                --------------------------
	.section	.nv.compat,"",@"SHT_CUDA_COMPAT_INFO"
	.align	4
        /*0000*/ 	.byte	0x02, 0x09, 0x00, 0x00, 0x02, 0x02, 0x01, 0x00, 0x02, 0x05, 0x05, 0x00, 0x03, 0x07, 0x01, 0x01
        /*0010*/ 	.byte	0x02, 0x03, 0x00, 0x00, 0x02, 0x06, 0x01, 0x00, 0x04, 0x0b, 0x08, 0x00, 0x09, 0x00, 0x00, 0x00
        /*0020*/ 	.byte	0x00, 0x00, 0x00, 0x00


//--------------------- .nv.info._Z3addPiS_S_     --------------------------
	.section	.nv.info._Z3addPiS_S_,"",@"SHT_CUDA_INFO"
	.sectionflags	@""
	.align	4


	//----- nvinfo : EIATTR_CUDA_API_VERSION
	.align		4
        /*0000*/ 	.byte	0x04, 0x37
        /*0002*/ 	.short	(.L_7 - .L_6)
.L_6:
        /*0004*/ 	.word	0x00000082


	//----- nvinfo : EIATTR_KPARAM_INFO
	.align		4
.L_7:
        /*0008*/ 	.byte	0x04, 0x17
        /*000a*/ 	.short	(.L_9 - .L_8)
.L_8:
        /*000c*/ 	.word	0x00000000
        /*0010*/ 	.short	0x0002
        /*0012*/ 	.short	0x0010
        /*0014*/ 	.byte	0x00, 0xf5, 0x21, 0x00


	//----- nvinfo : EIATTR_KPARAM_INFO
	.align		4
.L_9:
        /*0018*/ 	.byte	0x04, 0x17
        /*001a*/ 	.short	(.L_11 - .L_10)
.L_10:
        /*001c*/ 	.word	0x00000000
        /*0020*/ 	.short	0x0001
        /*0022*/ 	.short	0x0008
        /*0024*/ 	.byte	0x00, 0xf5, 0x21, 0x00


	//----- nvinfo : EIATTR_KPARAM_INFO
	.align		4
.L_11:
        /*0028*/ 	.byte	0x04, 0x17
        /*002a*/ 	.short	(.L_13 - .L_12)
.L_12:
        /*002c*/ 	.word	0x00000000
        /*0030*/ 	.short	0x0000
        /*0032*/ 	.short	0x0000
        /*0034*/ 	.byte	0x00, 0xf5, 0x21, 0x00


	//----- nvinfo : EIATTR_SPARSE_MMA_MASK
	.align		4
.L_13:
        /*0038*/ 	.byte	0x03, 0x50
        /*003a*/ 	.short	0x0000


	//----- nvinfo : EIATTR_MAXREG_COUNT
	.align		4
        /*003c*/ 	.byte	0x03, 0x1b
        /*003e*/ 	.short	0x00ff


	//----- nvinfo : EIATTR_MERCURY_ISA_VERSION
	.align		4
        /*0040*/ 	.byte	0x03, 0x5f
        /*0042*/ 	.short	0x0101


	//----- nvinfo : EIATTR_VRC_CTA_INIT_COUNT
	.align		4
        /*0044*/ 	.byte	0x02, 0x4a
	.zero		1
	.zero		1


	//----- nvinfo : EIATTR_EXIT_INSTR_OFFSETS
	.align		4
        /*0048*/ 	.byte	0x04, 0x1c
        /*004a*/ 	.short	(.L_15 - .L_14)


	//   ....[0]....
.L_14:
        /*004c*/ 	.word	0x00000030


	//   ....[1]....
        /*0050*/ 	.word	0x00000130


	//----- nvinfo : EIATTR_CBANK_PARAM_SIZE
	.align		4
.L_15:
        /*0054*/ 	.byte	0x03, 0x19
        /*0056*/ 	.short	0x0018


	//----- nvinfo : EIATTR_PARAM_CBANK
	.align		4
        /*0058*/ 	.byte	0x04, 0x0a
        /*005a*/ 	.short	(.L_17 - .L_16)
	.align		4
.L_16:
        /*005c*/ 	.word	index@(.nv.constant0._Z3addPiS_S_)
        /*0060*/ 	.short	0x0380
        /*0062*/ 	.short	0x0018


	//----- nvinfo : EIATTR_SW_WAR
	.align		4
.L_17:
        /*0064*/ 	.byte	0x04, 0x36
        /*0066*/ 	.short	(.L_19 - .L_18)
.L_18:
        /*0068*/ 	.word	0x00000008
.L_19:


//--------------------- .nv.callgraph             --------------------------
	.section	.nv.callgraph,"",@"SHT_CUDA_CALLGRAPH"
	.align	4
	.sectionentsize	8
	.align		4
        /*0000*/ 	.word	0x00000000
	.align		4
        /*0004*/ 	.word	0xffffffff
	.align		4
        /*0008*/ 	.word	0x00000000
	.align		4
        /*000c*/ 	.word	0xfffffffe
	.align		4
        /*0010*/ 	.word	0x00000000
	.align		4
        /*0014*/ 	.word	0xfffffffd
	.align		4
        /*0018*/ 	.word	0x00000000
	.align		4
        /*001c*/ 	.word	0xfffffffc


//--------------------- .text._Z3addPiS_S_        --------------------------
	.section	.text._Z3addPiS_S_,"ax",@progbits
	.align	128
        .global         _Z3addPiS_S_
        .type           _Z3addPiS_S_,@function
        .size           _Z3addPiS_S_,(.L_x_2 - _Z3addPiS_S_)
        .other          _Z3addPiS_S_,@"STO_CUDA_ENTRY STV_DEFAULT"
_Z3addPiS_S_:
.text._Z3addPiS_S_:
[----:B------:R-:W-:Y:S01]  /*0000*/  LDC R1, c[0x0][0x37c] ;  /* 0x0000df00ff017b82 */ /* 0x000fe20000000800 */
[----:B------:R-:W0:Y:S02]  /*0010*/  S2R R15, SR_CTAID.X ;  /* 0x00000000000f7919 */ /* 0x000e240000002500 */
[----:B0-----:R-:W-:-:S13]  /*0020*/  ISETP.GT.U32.AND P0, PT, R15, 0x98967f, PT ;  /* 0x0098967f0f00780c */ /* 0x001fda0003f04070 */
[----:B------:R-:W-:Y:S05]  /*0030*/  @P0 EXIT ;  /* 0x000000000000094d */ /* 0x000fea0003800000 */
[----:B------:R-:W0:Y:S01]  /*0040*/  LDC R0, c[0x0][0x370] ;  /* 0x0000dc00ff007b82 */ /* 0x000e220000000800 */
[----:B------:R-:W1:Y:S07]  /*0050*/  LDCU.64 UR4, c[0x0][0x358] ;  /* 0x00006b00ff0477ac */ /* 0x000e6e0008000a00 */
[----:B------:R-:W2:Y:S08]  /*0060*/  LDC.64 R12, c[0x0][0x390] ;  /* 0x0000e400ff0c7b82 */ /* 0x000eb00000000a00 */
[----:B------:R-:W3:Y:S08]  /*0070*/  LDC.64 R8, c[0x0][0x380] ;  /* 0x0000e000ff087b82 */ /* 0x000ef00000000a00 */
[----:B-1----:R-:W4:Y:S02]  /*0080*/  LDC.64 R10, c[0x0][0x388] ;  /* 0x0000e200ff0a7b82 */ /* 0x002f240000000a00 */
.L_x_0:
[----:B---3--:R-:W-:-:S04]  /*0090*/  IMAD.WIDE R2, R15, 0x4, R8 ;  /* 0x000000040f027825 */ /* 0x008fc800078e0208 */
[C---:B----4-:R-:W-:Y:S02]  /*00a0*/  IMAD.WIDE R4, R15.reuse, 0x4, R10 ;  /* 0x000000040f047825 */ /* 0x050fe400078e020a */
[----:B------:R-:W3:Y:S04]  /*00b0*/  LDG.E R2, desc[UR4][R2.64] ;  /* 0x0000000402027981 */ /* 0x000ee8000c1e1900 */
[----:B------:R-:W3:Y:S01]  /*00c0*/  LDG.E R5, desc[UR4][R4.64] ;  /* 0x0000000404057981 */ /* 0x000ee2000c1e1900 */
[----:B-12---:R-:W-:Y:S01]  /*00d0*/  IMAD.WIDE R6, R15, 0x4, R12 ;  /* 0x000000040f067825 */ /* 0x006fe200078e020c */
[----:B0-----:R-:W-:-:S04]  /*00e0*/  IADD3 R15, PT, PT, R0, R15, RZ ;  /* 0x0000000f000f7210 */ /* 0x001fc80007ffe0ff */
[----:B------:R-:W-:Y:S02]  /*00f0*/  ISETP.GE.AND P0, PT, R15, 0x989680, PT ;  /* 0x009896800f00780c */ /* 0x000fe40003f06270 */
[----:B---3--:R-:W-:-:S05]  /*0100*/  IADD3 R17, PT, PT, R2, R5, RZ ;  /* 0x0000000502117210 */ /* 0x008fca0007ffe0ff */
[----:B------:R1:W-:Y:S06]  /*0110*/  STG.E desc[UR4][R6.64], R17 ;  /* 0x0000001106007986 */ /* 0x0003ec000c101904 */
[----:B------:R-:W-:Y:S05]  /*0120*/  @!P0 BRA `(.L_x_0) ;  /* 0xfffffffc00d88947 */ /* 0x000fea000383ffff */
[----:B------:R-:W-:Y:S05]  /*0130*/  EXIT ;  /* 0x000000000000794d */ /* 0x000fea0003800000 */
.L_x_1:
[----:B------:R-:W-:-:S00]  /*0140*/  BRA `(.L_x_1) ;  /* 0xfffffffc00fc7947 */ /* 0x000fc0000383ffff */
[----:B------:R-:W-:-:S00]  /*0150*/  NOP ;  /* 0x0000000000007918 */ /* 0x000fc00000000000 */
        /* <DEDUP_REMOVED lines=10> */
.L_x_2:


//--------------------- .nv.shared.reserved.0     --------------------------
	.section	.nv.shared.reserved.0,"aw",@nobits
	.weak		__nv_reservedSMEM_offset_0_alias
	.size		__nv_reservedSMEM_offset_0_alias, 0, 64
	.other		__nv_reservedSMEM_offset_0_alias,@"STO_CUDA_RESERVED_SHARED STV_DEFAULT"
__nv_reservedSMEM_offset_0_alias:
	.zero		0
	.zero		64


//--------------------- .nv.constant0._Z3addPiS_S_ --------------------------
	.section	.nv.constant0._Z3addPiS_S_,"a",@progbits
	.sectionflags	@""
	.align	4
.nv.constant0._Z3addPiS_S_:
	.zero		920


//--------------------- SYMBOLS --------------------------

	.type		.nv.reservedSmem.offset0,@object
	.size		.nv.reservedSmem.offset0,0x4
